//
// Generated by NVIDIA NVVM Compiler
//
// Compiler Build ID: CL-36424714
// Cuda compilation tools, release 13.0, V13.0.88
// Based on NVVM 20.0.0
//

.version 9.0
.target sm_100
.address_size 64

	// .globl	_Z13conv2d_kernelPKfS0_Pfiiii

.visible .entry _Z13conv2d_kernelPKfS0_Pfiiii(
	.param .u64 .ptr .align 1 _Z13conv2d_kernelPKfS0_Pfiiii_param_0,
	.param .u64 .ptr .align 1 _Z13conv2d_kernelPKfS0_Pfiiii_param_1,
	.param .u64 .ptr .align 1 _Z13conv2d_kernelPKfS0_Pfiiii_param_2,
	.param .u32 _Z13conv2d_kernelPKfS0_Pfiiii_param_3,
	.param .u32 _Z13conv2d_kernelPKfS0_Pfiiii_param_4,
	.param .u32 _Z13conv2d_kernelPKfS0_Pfiiii_param_5,
	.param .u32 _Z13conv2d_kernelPKfS0_Pfiiii_param_6
)
{
	.reg .pred 	%p<15>;
	.reg .b32 	%r<55>;
	.reg .b32 	%f<119>;
	.reg .b64 	%rd<44>;

	ld.param.u64 	%rd9, [_Z13conv2d_kernelPKfS0_Pfiiii_param_0];
	ld.param.u64 	%rd10, [_Z13conv2d_kernelPKfS0_Pfiiii_param_1];
	ld.param.u64 	%rd8, [_Z13conv2d_kernelPKfS0_Pfiiii_param_2];
	ld.param.u32 	%r22, [_Z13conv2d_kernelPKfS0_Pfiiii_param_3];
	ld.param.u32 	%r25, [_Z13conv2d_kernelPKfS0_Pfiiii_param_4];
	ld.param.u32 	%r23, [_Z13conv2d_kernelPKfS0_Pfiiii_param_5];
	ld.param.u32 	%r24, [_Z13conv2d_kernelPKfS0_Pfiiii_param_6];
	cvta.to.global.u64 	%rd1, %rd10;
	cvta.to.global.u64 	%rd2, %rd9;
	mov.u32 	%r26, %ctaid.x;
	mov.u32 	%r27, %ntid.x;
	mov.u32 	%r28, %tid.x;
	mad.lo.s32 	%r1, %r26, %r27, %r28;
	mov.u32 	%r29, %ctaid.y;
	mov.u32 	%r30, %ntid.y;
	mov.u32 	%r31, %tid.y;
	mad.lo.s32 	%r32, %r29, %r30, %r31;
	sub.s32 	%r3, %r22, %r23;
	sub.s32 	%r33, %r25, %r24;
	setp.gt.s32 	%p1, %r1, %r3;
	setp.gt.s32 	%p2, %r32, %r33;
	or.pred  	%p3, %p1, %p2;
	@%p3 bra 	$L__BB0_18;
	mov.f32 	%f117, 0f00000000;
	min.s32 	%r35, %r24, %r23;
	setp.lt.s32 	%p4, %r35, 1;
	@%p4 bra 	$L__BB0_17;
	and.b32  	%r4, %r23, 15;
	and.b32  	%r5, %r23, 7;
	and.b32  	%r6, %r23, 2147483632;
	and.b32  	%r7, %r23, 3;
	neg.s32 	%r8, %r6;
	mov.f32 	%f117, 0f00000000;
	mov.b32 	%r49, 0;
$L__BB0_3:
	setp.lt.u32 	%p5, %r23, 16;
	add.s32 	%r38, %r49, %r32;
	mad.lo.s32 	%r10, %r38, %r22, %r1;
	mul.lo.s32 	%r11, %r49, %r23;
	mov.b32 	%r53, 0;
	@%p5 bra 	$L__BB0_6;
	mul.wide.u32 	%rd11, %r11, 4;
	add.s64 	%rd12, %rd1, %rd11;
	add.s64 	%rd43, %rd12, 32;
	mov.u32 	%r50, %r10;
	mov.u32 	%r51, %r8;
$L__BB0_5:
	.pragma "nounroll";
	mul.wide.s32 	%rd13, %r50, 4;
	add.s64 	%rd14, %rd2, %rd13;
	ld.global.f32 	%f20, [%rd14];
	ld.global.f32 	%f21, [%rd43+-32];
	fma.rn.f32 	%f22, %f20, %f21, %f117;
	ld.global.f32 	%f23, [%rd14+4];
	ld.global.f32 	%f24, [%rd43+-28];
	fma.rn.f32 	%f25, %f23, %f24, %f22;
	ld.global.f32 	%f26, [%rd14+8];
	ld.global.f32 	%f27, [%rd43+-24];
	fma.rn.f32 	%f28, %f26, %f27, %f25;
	ld.global.f32 	%f29, [%rd14+12];
	ld.global.f32 	%f30, [%rd43+-20];
	fma.rn.f32 	%f31, %f29, %f30, %f28;
	ld.global.f32 	%f32, [%rd14+16];
	ld.global.f32 	%f33, [%rd43+-16];
	fma.rn.f32 	%f34, %f32, %f33, %f31;
	ld.global.f32 	%f35, [%rd14+20];
	ld.global.f32 	%f36, [%rd43+-12];
	fma.rn.f32 	%f37, %f35, %f36, %f34;
	ld.global.f32 	%f38, [%rd14+24];
	ld.global.f32 	%f39, [%rd43+-8];
	fma.rn.f32 	%f40, %f38, %f39, %f37;
	ld.global.f32 	%f41, [%rd14+28];
	ld.global.f32 	%f42, [%rd43+-4];
	fma.rn.f32 	%f43, %f41, %f42, %f40;
	ld.global.f32 	%f44, [%rd14+32];
	ld.global.f32 	%f45, [%rd43];
	fma.rn.f32 	%f46, %f44, %f45, %f43;
	ld.global.f32 	%f47, [%rd14+36];
	ld.global.f32 	%f48, [%rd43+4];
	fma.rn.f32 	%f49, %f47, %f48, %f46;
	ld.global.f32 	%f50, [%rd14+40];
	ld.global.f32 	%f51, [%rd43+8];
	fma.rn.f32 	%f52, %f50, %f51, %f49;
	ld.global.f32 	%f53, [%rd14+44];
	ld.global.f32 	%f54, [%rd43+12];
	fma.rn.f32 	%f55, %f53, %f54, %f52;
	ld.global.f32 	%f56, [%rd14+48];
	ld.global.f32 	%f57, [%rd43+16];
	fma.rn.f32 	%f58, %f56, %f57, %f55;
	ld.global.f32 	%f59, [%rd14+52];
	ld.global.f32 	%f60, [%rd43+20];
	fma.rn.f32 	%f61, %f59, %f60, %f58;
	ld.global.f32 	%f62, [%rd14+56];
	ld.global.f32 	%f63, [%rd43+24];
	fma.rn.f32 	%f64, %f62, %f63, %f61;
	ld.global.f32 	%f65, [%rd14+60];
	ld.global.f32 	%f66, [%rd43+28];
	fma.rn.f32 	%f117, %f65, %f66, %f64;
	add.s32 	%r51, %r51, 16;
	add.s32 	%r50, %r50, 16;
	add.s64 	%rd43, %rd43, 64;
	setp.ne.s32 	%p6, %r51, 0;
	mov.u32 	%r53, %r6;
	@%p6 bra 	$L__BB0_5;
$L__BB0_6:
	setp.eq.s32 	%p7, %r4, 0;
	@%p7 bra 	$L__BB0_16;
	add.s32 	%r39, %r4, -1;
	setp.lt.u32 	%p8, %r39, 7;
	@%p8 bra 	$L__BB0_9;
	add.s32 	%r40, %r10, %r53;
	mul.wide.s32 	%rd15, %r40, 4;
	add.s64 	%rd16, %rd2, %rd15;
	ld.global.f32 	%f68, [%rd16];
	add.s32 	%r41, %r53, %r11;
	mul.wide.u32 	%rd17, %r41, 4;
	add.s64 	%rd18, %rd1, %rd17;
	ld.global.f32 	%f69, [%rd18];
	fma.rn.f32 	%f70, %f68, %f69, %f117;
	ld.global.f32 	%f71, [%rd16+4];
	cvt.u64.u32 	%rd19, %r11;
	cvt.u64.u32 	%rd20, %r53;
	add.s64 	%rd21, %rd20, %rd19;
	shl.b64 	%rd22, %rd21, 2;
	add.s64 	%rd23, %rd1, %rd22;
	ld.global.f32 	%f72, [%rd23+4];
	fma.rn.f32 	%f73, %f71, %f72, %f70;
	ld.global.f32 	%f74, [%rd16+8];
	ld.global.f32 	%f75, [%rd23+8];
	fma.rn.f32 	%f76, %f74, %f75, %f73;
	ld.global.f32 	%f77, [%rd16+12];
	ld.global.f32 	%f78, [%rd23+12];
	fma.rn.f32 	%f79, %f77, %f78, %f76;
	ld.global.f32 	%f80, [%rd16+16];
	ld.global.f32 	%f81, [%rd23+16];
	fma.rn.f32 	%f82, %f80, %f81, %f79;
	ld.global.f32 	%f83, [%rd16+20];
	ld.global.f32 	%f84, [%rd23+20];
	fma.rn.f32 	%f85, %f83, %f84, %f82;
	ld.global.f32 	%f86, [%rd16+24];
	ld.global.f32 	%f87, [%rd23+24];
	fma.rn.f32 	%f88, %f86, %f87, %f85;
	ld.global.f32 	%f89, [%rd16+28];
	ld.global.f32 	%f90, [%rd23+28];
	fma.rn.f32 	%f117, %f89, %f90, %f88;
	add.s32 	%r53, %r53, 8;
$L__BB0_9:
	setp.eq.s32 	%p9, %r5, 0;
	@%p9 bra 	$L__BB0_16;
	add.s32 	%r42, %r5, -1;
	setp.lt.u32 	%p10, %r42, 3;
	@%p10 bra 	$L__BB0_12;
	add.s32 	%r43, %r10, %r53;
	mul.wide.s32 	%rd24, %r43, 4;
	add.s64 	%rd25, %rd2, %rd24;
	ld.global.f32 	%f92, [%rd25];
	add.s32 	%r44, %r53, %r11;
	mul.wide.u32 	%rd26, %r44, 4;
	add.s64 	%rd27, %rd1, %rd26;
	ld.global.f32 	%f93, [%rd27];
	fma.rn.f32 	%f94, %f92, %f93, %f117;
	ld.global.f32 	%f95, [%rd25+4];
	cvt.u64.u32 	%rd28, %r11;
	cvt.u64.u32 	%rd29, %r53;
	add.s64 	%rd30, %rd29, %rd28;
	shl.b64 	%rd31, %rd30, 2;
	add.s64 	%rd32, %rd1, %rd31;
	ld.global.f32 	%f96, [%rd32+4];
	fma.rn.f32 	%f97, %f95, %f96, %f94;
	ld.global.f32 	%f98, [%rd25+8];
	ld.global.f32 	%f99, [%rd32+8];
	fma.rn.f32 	%f100, %f98, %f99, %f97;
	ld.global.f32 	%f101, [%rd25+12];
	ld.global.f32 	%f102, [%rd32+12];
	fma.rn.f32 	%f117, %f101, %f102, %f100;
	add.s32 	%r53, %r53, 4;
$L__BB0_12:
	setp.eq.s32 	%p11, %r7, 0;
	@%p11 bra 	$L__BB0_16;
	setp.eq.s32 	%p12, %r7, 1;
	add.s32 	%r45, %r10, %r53;
	mul.wide.s32 	%rd33, %r45, 4;
	add.s64 	%rd6, %rd2, %rd33;
	ld.global.f32 	%f103, [%rd6];
	add.s32 	%r46, %r53, %r11;
	mul.wide.u32 	%rd34, %r46, 4;
	add.s64 	%rd35, %rd1, %rd34;
	ld.global.f32 	%f104, [%rd35];
	fma.rn.f32 	%f117, %f103, %f104, %f117;
	@%p12 bra 	$L__BB0_16;
	setp.eq.s32 	%p13, %r7, 2;
	ld.global.f32 	%f105, [%rd6+4];
	cvt.u64.u32 	%rd36, %r11;
	cvt.u64.u32 	%rd37, %r53;
	add.s64 	%rd38, %rd37, %rd36;
	shl.b64 	%rd39, %rd38, 2;
	add.s64 	%rd7, %rd1, %rd39;
	ld.global.f32 	%f106, [%rd7+4];
	fma.rn.f32 	%f117, %f105, %f106, %f117;
	@%p13 bra 	$L__BB0_16;
	ld.global.f32 	%f107, [%rd6+8];
	ld.global.f32 	%f108, [%rd7+8];
	fma.rn.f32 	%f117, %f107, %f108, %f117;
$L__BB0_16:
	add.s32 	%r49, %r49, 1;
	setp.ne.s32 	%p14, %r49, %r24;
	@%p14 bra 	$L__BB0_3;
$L__BB0_17:
	mad.lo.s32 	%r47, %r32, %r3, %r32;
	add.s32 	%r48, %r47, %r1;
	cvta.to.global.u64 	%rd40, %rd8;
	mul.wide.s32 	%rd41, %r48, 4;
	add.s64 	%rd42, %rd40, %rd41;
	st.global.f32 	[%rd42], %f117;
$L__BB0_18:
	ret;

}


// ===== COMPILED SASS (sm_100) =====

	.target	sm_100

	.elftype	@"ET_EXEC"


//--------------------- .note.nv.tkinfo           --------------------------
	.section	.note.nv.tkinfo,"",@"SHT_NOTE"
	.sectionflags	@"SHF_NOTE_NV_TKINFO"
	.tkinfo
        /*0018*/ 	.word	0x00000002
        /*0030*/ 	.string	""
        /*0030*/ 	.string	"ptxas"
        /*0030*/ 	.string	"Cuda compilation tools, release 13.0, V13.0.88"
        /*0030*/ 	.string	"Build cuda_13.0.r13.0/compiler.36424714_0"
        /*0030*/ 	.string	"-arch sm_100 -m 64 "



//--------------------- .note.nv.cuinfo           --------------------------
	.section	.note.nv.cuinfo,"",@"SHT_NOTE"
	.sectionflags	@"SHF_NOTE_NV_CUINFO"
        /*0018*/ 	.short	0x0002
        /*001a*/ 	.short	0x0064
        /*001c*/ 	.short	0x0082
	.zero		2


//--------------------- .nv.info                  --------------------------
	.section	.nv.info,"",@"SHT_CUDA_INFO"
	.align	4


	//----- nvinfo : EIATTR_REGCOUNT
	.align		4
        /*0000*/ 	.byte	0x04, 0x2f
        /*0002*/ 	.short	(.L_1 - .L_0)
	.align		4
.L_0:
        /*0004*/ 	.word	index@(_Z13conv2d_kernelPKfS0_Pfiiii)
        /*0008*/ 	.word	0x00000020


	//----- nvinfo : EIATTR_FRAME_SIZE
	.align		4
.L_1:
        /*000c*/ 	.byte	0x04, 0x11
        /*000e*/ 	.short	(.L_3 - .L_2)
	.align		4
.L_2:
        /*0010*/ 	.word	index@(_Z13conv2d_kernelPKfS0_Pfiiii)
        /*0014*/ 	.word	0x00000000


	//----- nvinfo : EIATTR_MIN_STACK_SIZE
	.align		4
.L_3:
        /*0018*/ 	.byte	0x04, 0x12
        /*001a*/ 	.short	(.L_5 - .L_4)
	.align		4
.L_4:
        /*001c*/ 	.word	index@(_Z13conv2d_kernelPKfS0_Pfiiii)
        /*0020*/ 	.word	0x00000000
.L_5:


//--------------------- .nv.compat                --------------------------
	.section	.nv.compat,"",@"SHT_CUDA_COMPAT_INFO"
	.align	4
        /*0000*/ 	.byte	0x02, 0x09, 0x00, 0x00, 0x02, 0x02, 0x01, 0x00, 0x02, 0x05, 0x05, 0x00, 0x03, 0x07, 0x01, 0x01
        /*0010*/ 	.byte	0x02, 0x03, 0x00, 0x00, 0x02, 0x06, 0x01, 0x00, 0x04, 0x0b, 0x08, 0x00, 0x09, 0x00, 0x00, 0x00
        /*0020*/ 	.byte	0x00, 0x00, 0x00, 0x00


//--------------------- .nv.info._Z13conv2d_kernelPKfS0_Pfiiii --------------------------
	.section	.nv.info._Z13conv2d_kernelPKfS0_Pfiiii,"",@"SHT_CUDA_INFO"
	.sectionflags	@""
	.align	4


	//----- nvinfo : EIATTR_CUDA_API_VERSION
	.align		4
        /*0000*/ 	.byte	0x04, 0x37
        /*0002*/ 	.short	(.L_7 - .L_6)
.L_6:
        /*0004*/ 	.word	0x00000082


	//----- nvinfo : EIATTR_KPARAM_INFO
	.align		4
.L_7:
        /*0008*/ 	.byte	0x04, 0x17
        /*000a*/ 	.short	(.L_9 - .L_8)
.L_8:
        /*000c*/ 	.word	0x00000000
        /*0010*/ 	.short	0x0006
        /*0012*/ 	.short	0x0024
        /*0014*/ 	.byte	0x00, 0xf0, 0x11, 0x00


	//----- nvinfo : EIATTR_KPARAM_INFO
	.align		4
.L_9:
        /*0018*/ 	.byte	0x04, 0x17
        /*001a*/ 	.short	(.L_11 - .L_10)
.L_10:
        /*001c*/ 	.word	0x00000000
        /*0020*/ 	.short	0x0005
        /*0022*/ 	.short	0x0020
        /*0024*/ 	.byte	0x00, 0xf0, 0x11, 0x00


	//----- nvinfo : EIATTR_KPARAM_INFO
	.align		4
.L_11:
        /*0028*/ 	.byte	0x04, 0x17
        /*002a*/ 	.short	(.L_13 - .L_12)
.L_12:
        /*002c*/ 	.word	0x00000000
        /*0030*/ 	.short	0x0004
        /*0032*/ 	.short	0x001c
        /*0034*/ 	.byte	0x00, 0xf0, 0x11, 0x00


	//----- nvinfo : EIATTR_KPARAM_INFO
	.align		4
.L_13:
        /*0038*/ 	.byte	0x04, 0x17
        /*003a*/ 	.short	(.L_15 - .L_14)
.L_14:
        /*003c*/ 	.word	0x00000000
        /*0040*/ 	.short	0x0003
        /*0042*/ 	.short	0x0018
        /*0044*/ 	.byte	0x00, 0xf0, 0x11, 0x00


	//----- nvinfo : EIATTR_KPARAM_INFO
	.align		4
.L_15:
        /*0048*/ 	.byte	0x04, 0x17
        /*004a*/ 	.short	(.L_17 - .L_16)
.L_16:
        /*004c*/ 	.word	0x00000000
        /*0050*/ 	.short	0x0002
        /*0052*/ 	.short	0x0010
        /*0054*/ 	.byte	0x00, 0xf5, 0x21, 0x00


	//----- nvinfo : EIATTR_KPARAM_INFO
	.align		4
.L_17:
        /*0058*/ 	.byte	0x04, 0x17
        /*005a*/ 	.short	(.L_19 - .L_18)
.L_18:
        /*005c*/ 	.word	0x00000000
        /*0060*/ 	.short	0x0001
        /*0062*/ 	.short	0x0008
        /*0064*/ 	.byte	0x00, 0xf5, 0x21, 0x00


	//----- nvinfo : EIATTR_KPARAM_INFO
	.align		4
.L_19:
        /*0068*/ 	.byte	0x04, 0x17
        /*006a*/ 	.short	(.L_21 - .L_20)
.L_20:
        /*006c*/ 	.word	0x00000000
        /*0070*/ 	.short	0x0000
        /*0072*/ 	.short	0x0000
        /*0074*/ 	.byte	0x00, 0xf5, 0x21, 0x00


	//----- nvinfo : EIATTR_SPARSE_MMA_MASK
	.align		4
.L_21:
        /*0078*/ 	.byte	0x03, 0x50
        /*007a*/ 	.short	0x0000


	//----- nvinfo : EIATTR_MAXREG_COUNT
	.align		4
        /*007c*/ 	.byte	0x03, 0x1b
        /*007e*/ 	.short	0x00ff


	//----- nvinfo : EIATTR_MERCURY_ISA_VERSION
	.align		4
        /*0080*/ 	.byte	0x03, 0x5f
        /*0082*/ 	.short	0x0101


	//----- nvinfo : EIATTR_VRC_CTA_INIT_COUNT
	.align		4
        /*0084*/ 	.byte	0x02, 0x4a
	.zero		1
	.zero		1


	//----- nvinfo : EIATTR_EXIT_INSTR_OFFSETS
	.align		4
        /*0088*/ 	.byte	0x04, 0x1c
        /*008a*/ 	.short	(.L_23 - .L_22)


	//   ....[0]....
.L_22:
        /*008c*/ 	.word	0x000000f0


	//   ....[1]....
        /*0090*/ 	.word	0x00000ce0


	//----- nvinfo : EIATTR_CBANK_PARAM_SIZE
	.align		4
.L_23:
        /*0094*/ 	.byte	0x03, 0x19
        /*0096*/ 	.short	0x0028


	//----- nvinfo : EIATTR_PARAM_CBANK
	.align		4
        /*0098*/ 	.byte	0x04, 0x0a
        /*009a*/ 	.short	(.L_25 - .L_24)
	.align		4
.L_24:
        /*009c*/ 	.word	index@(.nv.constant0._Z13conv2d_kernelPKfS0_Pfiiii)
        /*00a0*/ 	.short	0x0380
        /*00a2*/ 	.short	0x0028


	//----- nvinfo : EIATTR_SW_WAR
	.align		4
.L_25:
        /*00a4*/ 	.byte	0x04, 0x36
        /*00a6*/ 	.short	(.L_27 - .L_26)
.L_26:
        /*00a8*/ 	.word	0x00000008
.L_27:


//--------------------- .nv.callgraph             --------------------------
	.section	.nv.callgraph,"",@"SHT_CUDA_CALLGRAPH"
	.align	4
	.sectionentsize	8
	.align		4
        /*0000*/ 	.word	0x00000000
	.align		4
        /*0004*/ 	.word	0xffffffff
	.align		4
        /*0008*/ 	.word	0x00000000
	.align		4
        /*000c*/ 	.word	0xfffffffe
	.align		4
        /*0010*/ 	.word	0x00000000
	.align		4
        /*0014*/ 	.word	0xfffffffd
	.align		4
        /*0018*/ 	.word	0x00000000
	.align		4
        /*001c*/ 	.word	0xfffffffc


//--------------------- .text._Z13conv2d_kernelPKfS0_Pfiiii --------------------------
	.section	.text._Z13conv2d_kernelPKfS0_Pfiiii,"ax",@progbits
	.align	128
        .global         _Z13conv2d_kernelPKfS0_Pfiiii
        .type           _Z13conv2d_kernelPKfS0_Pfiiii,@function
        .size           _Z13conv2d_kernelPKfS0_Pfiiii,(.L_x_8 - _Z13conv2d_kernelPKfS0_Pfiiii)
        .other          _Z13conv2d_kernelPKfS0_Pfiiii,@"STO_CUDA_ENTRY STV_DEFAULT"
_Z13conv2d_kernelPKfS0_Pfiiii:
.text._Z13conv2d_kernelPKfS0_Pfiiii:
[----:B------:R-:W-:Y:S01]  /*0000*/  LDC R1, c[0x0][0x37c] ;  /* 0x0000df00ff017b82 */ /* 0x000fe20000000800 */
[----:B------:R-:W0:Y:S07]  /*0010*/  S2R R3, SR_TID.Y ;  /* 0x0000000000037919 */ /* 0x000e2e0000002200 */
[----:B------:R-:W1:Y:S01]  /*0020*/  LDC R6, c[0x0][0x360] ;  /* 0x0000d800ff067b82 */ /* 0x000e620000000800 */
[----:B------:R-:W2:Y:S01]  /*0030*/  LDCU.64 UR6, c[0x0][0x398] ;  /* 0x00007300ff0677ac */ /* 0x000ea20008000a00 */
[----:B------:R-:W1:Y:S06]  /*0040*/  S2R R5, SR_TID.X ;  /* 0x0000000000057919 */ /* 0x000e6c0000002100 */
[----:B------:R-:W0:Y:S08]  /*0050*/  S2UR UR5, SR_CTAID.Y ;  /* 0x00000000000579c3 */ /* 0x000e300000002600 */
[----:B------:R-:W0:Y:S08]  /*0060*/  LDC R0, c[0x0][0x364] ;  /* 0x0000d900ff007b82 */ /* 0x000e300000000800 */
[----:B------:R-:W2:Y:S08]  /*0070*/  LDC.64 R10, c[0x0][0x3a0] ;  /* 0x0000e800ff0a7b82 */ /* 0x000eb00000000a00 */
[----:B------:R-:W1:Y:S01]  /*0080*/  S2UR UR4, SR_CTAID.X ;  /* 0x00000000000479c3 */ /* 0x000e620000002500 */
[----:B0-----:R-:W-:Y:S01]  /*0090*/  IMAD R0, R0, UR5, R3 ;  /* 0x0000000500007c24 */ /* 0x001fe2000f8e0203 */
[----:B--2---:R-:W-:-:S02]  /*00a0*/  IADD3 R3, PT, PT, -R11, UR7, RZ ;  /* 0x000000070b037c10 */ /* 0x004fc4000fffe1ff */
[----:B------:R-:W-:Y:S02]  /*00b0*/  IADD3 R7, PT, PT, -R10, UR6, RZ ;  /* 0x000000060a077c10 */ /* 0x000fe4000fffe1ff */
[----:B------:R-:W-:Y:S01]  /*00c0*/  ISETP.GT.AND P0, PT, R0, R3, PT ;  /* 0x000000030000720c */ /* 0x000fe20003f04270 */
[----:B-1----:R-:W-:-:S05]  /*00d0*/  IMAD R6, R6, UR4, R5 ;  /* 0x0000000406067c24 */ /* 0x002fca000f8e0205 */
[----:B------:R-:W-:-:S13]  /*00e0*/  ISETP.GT.OR P0, PT, R6, R7, P0 ;  /* 0x000000070600720c */ /* 0x000fda0000704670 */
[----:B------:R-:W-:Y:S05]  /*00f0*/  @P0 EXIT ;  /* 0x000000000000094d */ /* 0x000fea0003800000 */
[----:B------:R-:W-:Y:S01]  /*0100*/  VIMNMX R2, PT, PT, R10, R11, PT ;  /* 0x0000000b0a027248 */ /* 0x000fe20003fe0100 */
[----:B------:R-:W0:Y:S01]  /*0110*/  LDCU.64 UR8, c[0x0][0x358] ;  /* 0x00006b00ff0877ac */ /* 0x000e220008000a00 */
[----:B------:R-:W-:Y:S02]  /*0120*/  HFMA2 R14, -RZ, RZ, 0, 0 ;  /* 0x00000000ff0e7431 */ /* 0x000fe400000001ff */
[----:B------:R-:W-:-:S13]  /*0130*/  ISETP.GE.AND P0, PT, R2, 0x1, PT ;  /* 0x000000010200780c */ /* 0x000fda0003f06270 */
[----:B------:R-:W-:Y:S05]  /*0140*/  @!P0 BRA `(.L_x_0) ;  /* 0x0000000800d08947 */ /* 0x000fea0003800000 */
[C---:B------:R-:W-:Y:S01]  /*0150*/  LOP3.LUT R8, R10.reuse, 0x7ffffff0, RZ, 0xc0, !PT ;  /* 0x7ffffff00a087812 */ /* 0x040fe200078ec0ff */
[----:B------:R-:W-:Y:S01]  /*0160*/  UMOV UR4, URZ ;  /* 0x000000ff00047c82 */ /* 0x000fe20008000000 */
[C---:B------:R-:W-:Y:S02]  /*0170*/  LOP3.LUT R17, R10.reuse, 0xf, RZ, 0xc0, !PT ;  /* 0x0000000f0a117812 */ /* 0x040fe400078ec0ff */
[C---:B------:R-:W-:Y:S02]  /*0180*/  LOP3.LUT R18, R10.reuse, 0x7, RZ, 0xc0, !PT ;  /* 0x000000070a127812 */ /* 0x040fe400078ec0ff */
[----:B------:R-:W-:Y:S02]  /*0190*/  LOP3.LUT R9, R10, 0x3, RZ, 0xc0, !PT ;  /* 0x000000030a097812 */ /* 0x000fe400078ec0ff */
[----:B------:R-:W-:Y:S02]  /*01a0*/  MOV R14, RZ ;  /* 0x000000ff000e7202 */ /* 0x000fe40000000f00 */
[----:B------:R-:W-:-:S07]  /*01b0*/  IADD3 R10, PT, PT, -R8, RZ, RZ ;  /* 0x000000ff080a7210 */ /* 0x000fce0007ffe1ff */
.L_x_6:
[----:B------:R-:W1:Y:S01]  /*01c0*/  LDCU.64 UR6, c[0x0][0x3a0] ;  /* 0x00007400ff0677ac */ /* 0x000e620008000a00 */
[----:B------:R-:W-:Y:S01]  /*01d0*/  VIADD R11, R0, UR4 ;  /* 0x00000004000b7c36 */ /* 0x000fe20008000000 */
[----:B------:R-:W-:Y:S01]  /*01e0*/  MOV R16, RZ ;  /* 0x000000ff00107202 */ /* 0x000fe20000000f00 */
[----:B------:R-:W2:Y:S01]  /*01f0*/  LDCU UR5, c[0x0][0x398] ;  /* 0x00007300ff0577ac */ /* 0x000ea20008000800 */
[----:B-1----:R-:W-:Y:S02]  /*0200*/  UISETP.GE.U32.AND UP1, UPT, UR6, 0x10, UPT ;  /* 0x000000100600788c */ /* 0x002fe4000bf26070 */
[----:B------:R-:W-:Y:S02]  /*0210*/  UIMAD UR10, UR4, UR6, URZ ;  /* 0x00000006040a72a4 */ /* 0x000fe4000f8e02ff */
[----:B------:R-:W-:Y:S01]  /*0220*/  UIADD3 UR4, UPT, UPT, UR4, 0x1, URZ ;  /* 0x0000000104047890 */ /* 0x000fe2000fffe0ff */
[----:B--2---:R-:W-:-:S03]  /*0230*/  IMAD R11, R11, UR5, R6 ;  /* 0x000000050b0b7c24 */ /* 0x004fc6000f8e0206 */
[----:B------:R-:W-:Y:S01]  /*0240*/  UISETP.NE.AND UP0, UPT, UR4, UR7, UPT ;  /* 0x000000070400728c */ /* 0x000fe2000bf05270 */
[----:B------:R-:W-:Y:S10]  /*0250*/  BRA.U !UP1, `(.L_x_1) ;  /* 0x00000005090c7547 */ /* 0x000ff4000b800000 */
[----:B------:R-:W1:Y:S01]  /*0260*/  LDCU.64 UR6, c[0x0][0x388] ;  /* 0x00007100ff0677ac */ /* 0x000e620008000a00 */
[----:B------:R-:W-:Y:S01]  /*0270*/  MOV R12, R11 ;  /* 0x0000000b000c7202 */ /* 0x000fe20000000f00 */
[----:B------:R-:W-:Y:S01]  /*0280*/  IMAD.MOV.U32 R13, RZ, RZ, R10 ;  /* 0x000000ffff0d7224 */ /* 0x000fe200078e000a */
[----:B-1----:R-:W-:-:S04]  /*0290*/  UIMAD.WIDE.U32 UR6, UR10, 0x4, UR6 ;  /* 0x000000040a0678a5 */ /* 0x002fc8000f8e0006 */
[----:B------:R-:W-:-:S04]  /*02a0*/  UIADD3 UR5, UP1, UPT, UR6, 0x20, URZ ;  /* 0x0000002006057890 */ /* 0x000fc8000ff3e0ff */
[----:B------:R-:W-:Y:S02]  /*02b0*/  UIADD3.X UR6, UPT, UPT, URZ, UR7, URZ, UP1, !UPT ;  /* 0x00000007ff067290 */ /* 0x000fe40008ffe4ff */
[----:B------:R-:W-:-:S04]  /*02c0*/  MOV R15, UR5 ;  /* 0x00000005000f7c02 */ /* 0x000fc80008000f00 */
[----:B------:R-:W-:-:S07]  /*02d0*/  MOV R16, UR6 ;  /* 0x0000000600107c02 */ /* 0x000fce0008000f00 */
.L_x_2:
[----:B------:R-:W1:Y:S01]  /*02e0*/  LDC.64 R4, c[0x0][0x380] ;  /* 0x0000e000ff047b82 */ /* 0x000e620000000a00 */
[----:B------:R-:W-:Y:S01]  /*02f0*/  IMAD.MOV.U32 R2, RZ, RZ, R15 ;  /* 0x000000ffff027224 */ /* 0x000fe200078e000f */
[----:B------:R-:W-:-:S05]  /*0300*/  MOV R3, R16 ;  /* 0x0000001000037202 */ /* 0x000fca0000000f00 */
[----:B0-----:R-:W2:Y:S04]  /*0310*/  LDG.E R24, desc[UR8][R2.64+-0x20] ;  /* 0xffffe00802187981 */ /* 0x001ea8000c1e1900 */
[----:B------:R-:W3:Y:S04]  /*0320*/  LDG.E R25, desc[UR8][R2.64+-0x1c] ;  /* 0xffffe40802197981 */ /* 0x000ee8000c1e1900 */
[----:B------:R-:W4:Y:S04]  /*0330*/  LDG.E R22, desc[UR8][R2.64+-0x18] ;  /* 0xffffe80802167981 */ /* 0x000f28000c1e1900 */
[----:B------:R-:W5:Y:S04]  /*0340*/  LDG.E R20, desc[UR8][R2.64+-0x14] ;  /* 0xffffec0802147981 */ /* 0x000f68000c1e1900 */
[----:B------:R-:W5:Y:S01]  /*0350*/  LDG.E R16, desc[UR8][R2.64+-0x10] ;  /* 0xfffff00802107981 */ /* 0x000f62000c1e1900 */
[----:B-1----:R-:W-:-:S03]  /*0360*/  IMAD.WIDE R4, R12, 0x4, R4 ;  /* 0x000000040c047825 */ /* 0x002fc600078e0204 */
[----:B------:R-:W5:Y:S04]  /*0370*/  LDG.E R27, desc[UR8][R2.64+0x1c] ;  /* 0x00001c08021b7981 */ /* 0x000f68000c1e1900 */
[----:B------:R-:W2:Y:S04]  /*0380*/  LDG.E R15, desc[UR8][R4.64] ;  /* 0x00000008040f7981 */ /* 0x000ea8000c1e1900 */
[----:B------:R-:W3:Y:S04]  /*0390*/  LDG.E R26, desc[UR8][R4.64+0x4] ;  /* 0x00000408041a7981 */ /* 0x000ee8000c1e1900 */
[----:B------:R-:W4:Y:S04]  /*03a0*/  LDG.E R23, desc[UR8][R4.64+0x8] ;  /* 0x0000080804177981 */ /* 0x000f28000c1e1900 */
[----:B------:R-:W5:Y:S04]  /*03b0*/  LDG.E R21, desc[UR8][R4.64+0xc] ;  /* 0x00000c0804157981 */ /* 0x000f68000c1e1900 */
[----:B------:R-:W5:Y:S01]  /*03c0*/  LDG.E R19, desc[UR8][R4.64+0x10] ;  /* 0x0000100804137981 */ /* 0x000f62000c1e1900 */
[----:B--2---:R-:W-:-:S03]  /*03d0*/  FFMA R15, R15, R24, R14 ;  /* 0x000000180f0f7223 */ /* 0x004fc6000000000e */
[----:B------:R-:W2:Y:S01]  /*03e0*/  LDG.E R14, desc[UR8][R2.64+-0xc] ;  /* 0xfffff408020e7981 */ /* 0x000ea2000c1e1900 */
[----:B---3--:R-:W-:-:S03]  /*03f0*/  FFMA R26, R26, R25, R15 ;  /* 0x000000191a1a7223 */ /* 0x008fc6000000000f */
[----:B------:R-:W2:Y:S01]  /*0400*/  LDG.E R15, desc[UR8][R4.64+0x14] ;  /* 0x00001408040f7981 */ /* 0x000ea2000c1e1900 */
[----:B----4-:R-:W-:-:S03]  /*0410*/  FFMA R26, R23, R22, R26 ;  /* 0x00000016171a7223 */ /* 0x010fc6000000001a */
[----:B------:R-:W3:Y:S04]  /*0420*/  LDG.E R22, desc[UR8][R2.64+-0x8] ;  /* 0xfffff80802167981 */ /* 0x000ee8000c1e1900 */
[----:B------:R-:W3:Y:S01]  /*0430*/  LDG.E R23, desc[UR8][R4.64+0x18] ;  /* 0x0000180804177981 */ /* 0x000ee2000c1e1900 */
[----:B-----5:R-:W-:-:S03]  /*0440*/  FFMA R26, R21, R20, R26 ;  /* 0x00000014151a7223 */ /* 0x020fc6000000001a */
[----:B------:R-:W4:Y:S04]  /*0450*/  LDG.E R20, desc[UR8][R2.64+-0x4] ;  /* 0xfffffc0802147981 */ /* 0x000f28000c1e1900 */
[----:B------:R-:W4:Y:S04]  /*0460*/  LDG.E R21, desc[UR8][R4.64+0x1c] ;  /* 0x00001c0804157981 */ /* 0x000f28000c1e1900 */
[----:B------:R-:W5:Y:S04]  /*0470*/  LDG.E R24, desc[UR8][R2.64] ;  /* 0x0000000802187981 */ /* 0x000f68000c1e1900 */
[----:B------:R-:W5:Y:S01]  /*0480*/  LDG.E R25, desc[UR8][R4.64+0x20] ;  /* 0x0000200804197981 */ /* 0x000f62000c1e1900 */
[----:B------:R-:W-:-:S03]  /*0490*/  FFMA R26, R19, R16, R26 ;  /* 0x00000010131a7223 */ /* 0x000fc6000000001a */
[----:B------:R-:W5:Y:S04]  /*04a0*/  LDG.E R19, desc[UR8][R2.64+0x4] ;  /* 0x0000040802137981 */ /* 0x000f68000c1e1900 */
[----:B------:R-:W5:Y:S01]  /*04b0*/  LDG.E R16, desc[UR8][R4.64+0x24] ;  /* 0x0000240804107981 */ /* 0x000f62000c1e1900 */
[----:B--2---:R-:W-:-:S03]  /*04c0*/  FFMA R14, R15, R14, R26 ;  /* 0x0000000e0f0e7223 */ /* 0x004fc6000000001a */
[----:B------:R-:W2:Y:S04]  /*04d0*/  LDG.E R15, desc[UR8][R2.64+0x8] ;  /* 0x00000808020f7981 */ /* 0x000ea8000c1e1900 */
[----:B------:R-:W2:Y:S01]  /*04e0*/  LDG.E R26, desc[UR8][R4.64+0x3c] ;  /* 0x00003c08041a7981 */ /* 0x000ea2000c1e1900 */
[----:B---3--:R-:W-:-:S03]  /*04f0*/  FFMA R22, R23, R22, R14 ;  /* 0x0000001617167223 */ /* 0x008fc6000000000e */
[----:B------:R-:W2:Y:S04]  /*0500*/  LDG.E R14, desc[UR8][R4.64+0x28] ;  /* 0x00002808040e7981 */ /* 0x000ea8000c1e1900 */
[----:B------:R-:W3:Y:S01]  /*0510*/  LDG.E R23, desc[UR8][R4.64+0x30] ;  /* 0x0000300804177981 */ /* 0x000ee2000c1e1900 */
[----:B----4-:R-:W-:-:S03]  /*0520*/  FFMA R22, R21, R20, R22 ;  /* 0x0000001415167223 */ /* 0x010fc60000000016 */
[----:B------:R-:W4:Y:S04]  /*0530*/  LDG.E R21, desc[UR8][R2.64+0xc] ;  /* 0x00000c0802157981 */ /* 0x000f28000c1e1900 */
[----:B------:R-:W4:Y:S01]  /*0540*/  LDG.E R20, desc[UR8][R4.64+0x2c] ;  /* 0x00002c0804147981 */ /* 0x000f22000c1e1900 */
[----:B-----5:R-:W-:-:S03]  /*0550*/  FFMA R25, R25, R24, R22 ;  /* 0x0000001819197223 */ /* 0x020fc60000000016 */
[----:B------:R-:W3:Y:S04]  /*0560*/  LDG.E R22, desc[UR8][R2.64+0x10] ;  /* 0x0000100802167981 */ /* 0x000ee8000c1e1900 */
[----:B------:R-:W5:Y:S01]  /*0570*/  LDG.E R24, desc[UR8][R4.64+0x34] ;  /* 0x0000340804187981 */ /* 0x000f62000c1e1900 */
[----:B------:R-:W-:-:S03]  /*0580*/  FFMA R29, R16, R19, R25 ;  /* 0x00000013101d7223 */ /* 0x000fc60000000019 */
[----:B------:R-:W5:Y:S04]  /*0590*/  LDG.E R25, desc[UR8][R2.64+0x14] ;  /* 0x0000140802197981 */ /* 0x000f68000c1e1900 */
[----:B------:R-:W5:Y:S04]  /*05a0*/  LDG.E R16, desc[UR8][R2.64+0x18] ;  /* 0x0000180802107981 */ /* 0x000f68000c1e1900 */
[----:B------:R-:W5:Y:S01]  /*05b0*/  LDG.E R19, desc[UR8][R4.64+0x38] ;  /* 0x0000380804137981 */ /* 0x000f62000c1e1900 */
[----:B------:R-:W-:-:S04]  /*05c0*/  IADD3 R13, PT, PT, R13, 0x10, RZ ;  /* 0x000000100d0d7810 */ /* 0x000fc80007ffe0ff */
[----:B------:R-:W-:Y:S01]  /*05d0*/  ISETP.NE.AND P0, PT, R13, RZ, PT ;  /* 0x000000ff0d00720c */ /* 0x000fe20003f05270 */
[----:B------:R-:W-:Y:S02]  /*05e0*/  VIADD R12, R12, 0x10 ;  /* 0x000000100c0c7836 */ /* 0x000fe40000000000 */
[----:B--2---:R-:W-:-:S04]  /*05f0*/  FFMA R15, R14, R15, R29 ;  /* 0x0000000f0e0f7223 */ /* 0x004fc8000000001d */
[----:B----4-:R-:W-:-:S04]  /*0600*/  FFMA R20, R20, R21, R15 ;  /* 0x0000001514147223 */ /* 0x010fc8000000000f */
[----:B---3--:R-:W-:Y:S01]  /*0610*/  FFMA R23, R23, R22, R20 ;  /* 0x0000001617177223 */ /* 0x008fe20000000014 */
[----:B------:R-:W-:-:S03]  /*0620*/  IADD3 R15, P1, PT, R2, 0x40, RZ ;  /* 0x00000040020f7810 */ /* 0x000fc60007f3e0ff */
[----:B-----5:R-:W-:-:S04]  /*0630*/  FFMA R24, R24, R25, R23 ;  /* 0x0000001918187223 */ /* 0x020fc80000000017 */
[----:B------:R-:W-:Y:S01]  /*0640*/  FFMA R19, R19, R16, R24 ;  /* 0x0000001013137223 */ /* 0x000fe20000000018 */
[----:B------:R-:W-:-:S03]  /*0650*/  IADD3.X R16, PT, PT, RZ, R3, RZ, P1, !PT ;  /* 0x00000003ff107210 */ /* 0x000fc60000ffe4ff */
[----:B------:R-:W-:Y:S01]  /*0660*/  FFMA R14, R26, R27, R19 ;  /* 0x0000001b1a0e7223 */ /* 0x000fe20000000013 */
[----:B------:R-:W-:Y:S06]  /*0670*/  @P0 BRA `(.L_x_2) ;  /* 0xfffffffc00180947 */ /* 0x000fec000383ffff */
[----:B------:R-:W-:-:S07]  /*0680*/  MOV R16, R8 ;  /* 0x0000000800107202 */ /* 0x000fce0000000f00 */
.L_x_1:
[----:B------:R-:W-:-:S13]  /*0690*/  ISETP.NE.AND P0, PT, R17, RZ, PT ;  /* 0x000000ff1100720c */ /* 0x000fda0003f05270 */
[----:B------:R-:W-:Y:S05]  /*06a0*/  @!P0 BRA `(.L_x_3) ;  /* 0x0000000400748947 */ /* 0x000fea0003800000 */
[----:B------:R-:W-:Y:S02]  /*06b0*/  IADD3 R2, PT, PT, R17, -0x1, RZ ;  /* 0xffffffff11027810 */ /* 0x000fe40007ffe0ff */
[----:B------:R-:W-:Y:S02]  /*06c0*/  ISETP.NE.AND P0, PT, R18, RZ, PT ;  /* 0x000000ff1200720c */ /* 0x000fe40003f05270 */
[----:B------:R-:W-:-:S13]  /*06d0*/  ISETP.GE.U32.AND P1, PT, R2, 0x7, PT ;  /* 0x000000070200780c */ /* 0x000fda0003f26070 */
[----:B------:R-:W-:Y:S05]  /*06e0*/  @!P1 BRA `(.L_x_4) ;  /* 0x0000000000909947 */ /* 0x000fea0003800000 */
[----:B------:R-:W1:Y:S01]  /*06f0*/  LDC.64 R12, c[0x0][0x388] ;  /* 0x0000e200ff0c7b82 */ /* 0x000e620000000a00 */
[----:B------:R-:W-:Y:S01]  /*0700*/  IADD3 R15, PT, PT, R16, UR10, RZ ;  /* 0x0000000a100f7c10 */ /* 0x000fe2000fffe0ff */
[----:B------:R-:W-:-:S06]  /*0710*/  IMAD.IADD R5, R11, 0x1, R16 ;  /* 0x000000010b057824 */ /* 0x000fcc00078e0210 */
[----:B------:R-:W2:Y:S01]  /*0720*/  LDC.64 R2, c[0x0][0x380] ;  /* 0x0000e000ff027b82 */ /* 0x000ea20000000a00 */
[----:B-1----:R-:W-:-:S05]  /*0730*/  IMAD.WIDE.U32 R12, R15, 0x4, R12 ;  /* 0x000000040f0c7825 */ /* 0x002fca00078e000c */
[----:B0-----:R-:W3:Y:S01]  /*0740*/  LDG.E R23, desc[UR8][R12.64] ;  /* 0x000000080c177981 */ /* 0x001ee2000c1e1900 */
[----:B--2---:R-:W-:Y:S02]  /*0750*/  IMAD.WIDE R2, R5, 0x4, R2 ;  /* 0x0000000405027825 */ /* 0x004fe400078e0202 */
[----:B------:R-:W0:Y:S03]  /*0760*/  LDC.64 R4, c[0x0][0x388] ;  /* 0x0000e200ff047b82 */ /* 0x000e260000000a00 */
[----:B------:R-:W3:Y:S01]  /*0770*/  LDG.E R21, desc[UR8][R2.64] ;  /* 0x0000000802157981 */ /* 0x000ee2000c1e1900 */
[----:B------:R-:W-:-:S03]  /*0780*/  IADD3 R15, P1, PT, R16, UR10, RZ ;  /* 0x0000000a100f7c10 */ /* 0x000fc6000ff3e0ff */
[----:B------:R-:W2:Y:S01]  /*0790*/  LDG.E R19, desc[UR8][R2.64+0x8] ;  /* 0x0000080802137981 */ /* 0x000ea2000c1e1900 */
[----:B------:R-:W-:-:S03]  /*07a0*/  IADD3.X R20, PT, PT, RZ, RZ, RZ, P1, !PT ;  /* 0x000000ffff147210 */ /* 0x000fc60000ffe4ff */
[----:B------:R-:W4:Y:S04]  /*07b0*/  LDG.E R12, desc[UR8][R2.64+0xc] ;  /* 0x00000c08020c7981 */ /* 0x000f28000c1e1900 */
[----:B------:R-:W5:Y:S01]  /*07c0*/  LDG.E R25, desc[UR8][R2.64+0x1c] ;  /* 0x00001c0802197981 */ /* 0x000f62000c1e1900 */
[----:B0-----:R-:W-:-:S04]  /*07d0*/  LEA R4, P1, R15, R4, 0x2 ;  /* 0x000000040f047211 */ /* 0x001fc800078210ff */
[----:B------:R-:W-:Y:S02]  /*07e0*/  LEA.HI.X R5, R15, R5, R20, 0x2, P1 ;  /* 0x000000050f057211 */ /* 0x000fe400008f1414 */
[----:B------:R-:W2:Y:S04]  /*07f0*/  LDG.E R15, desc[UR8][R2.64+0x4] ;  /* 0x00000408020f7981 */ /* 0x000ea8000c1e1900 */
[----:B------:R-:W2:Y:S04]  /*0800*/  LDG.E R20, desc[UR8][R4.64+0x4] ;  /* 0x0000040804147981 */ /* 0x000ea8000c1e1900 */
[----:B------:R-:W4:Y:S04]  /*0810*/  LDG.E R22, desc[UR8][R4.64+0x8] ;  /* 0x0000080804167981 */ /* 0x000f28000c1e1900 */
[----:B------:R-:W5:Y:S04]  /*0820*/  LDG.E R13, desc[UR8][R4.64+0xc] ;  /* 0x00000c08040d7981 */ /* 0x000f68000c1e1900 */
[----:B------:R-:W5:Y:S04]  /*0830*/  LDG.E R24, desc[UR8][R4.64+0x10] ;  /* 0x0000100804187981 */ /* 0x000f68000c1e1900 */
[----:B------:R-:W5:Y:S04]  /*0840*/  LDG.E R26, desc[UR8][R4.64+0x14] ;  /* 0x00001408041a7981 */ /* 0x000f68000c1e1900 */
[----:B------:R-:W5:Y:S04]  /*0850*/  LDG.E R27, desc[UR8][R4.64+0x18] ;  /* 0x00001808041b7981 */ /* 0x000f68000c1e1900 */
[----:B------:R-:W5:Y:S01]  /*0860*/  LDG.E R28, desc[UR8][R4.64+0x1c] ;  /* 0x00001c08041c7981 */ /* 0x000f62000c1e1900 */
[----:B---3--:R-:W-:-:S03]  /*0870*/  FFMA R29, R21, R23, R14 ;  /* 0x00000017151d7223 */ /* 0x008fc6000000000e */
[----:B------:R-:W3:Y:S04]  /*0880*/  LDG.E R23, desc[UR8][R2.64+0x10] ;  /* 0x0000100802177981 */ /* 0x000ee8000c1e1900 */
[----:B------:R-:W3:Y:S04]  /*0890*/  LDG.E R21, desc[UR8][R2.64+0x14] ;  /* 0x0000140802157981 */ /* 0x000ee8000c1e1900 */
[----:B------:R-:W3:Y:S01]  /*08a0*/  LDG.E R14, desc[UR8][R2.64+0x18] ;  /* 0x00001808020e7981 */ /* 0x000ee2000c1e1900 */
[----:B--2---:R-:W-:-:S04]  /*08b0*/  FFMA R20, R15, R20, R29 ;  /* 0x000000140f147223 */ /* 0x004fc8000000001d */
[----:B----4-:R-:W-:-:S04]  /*08c0*/  FFMA R19, R19, R22, R20 ;  /* 0x0000001613137223 */ /* 0x010fc80000000014 */
[----:B-----5:R-:W-:Y:S01]  /*08d0*/  FFMA R12, R12, R13, R19 ;  /* 0x0000000d0c0c7223 */ /* 0x020fe20000000013 */
[----:B------:R-:W-:-:S03]  /*08e0*/  IADD3 R16, PT, PT, R16, 0x8, RZ ;  /* 0x0000000810107810 */ /* 0x000fc60007ffe0ff */
[----:B---3--:R-:W-:-:S04]  /*08f0*/  FFMA R12, R23, R24, R12 ;  /* 0x00000018170c7223 */ /* 0x008fc8000000000c */
[----:B------:R-:W-:-:S04]  /*0900*/  FFMA R21, R21, R26, R12 ;  /* 0x0000001a15157223 */ /* 0x000fc8000000000c */
[----:B------:R-:W-:-:S04]  /*0910*/  FFMA R14, R14, R27, R21 ;  /* 0x0000001b0e0e7223 */ /* 0x000fc80000000015 */
[----:B------:R-:W-:-:S07]  /*0920*/  FFMA R14, R25, R28, R14 ;  /* 0x0000001c190e7223 */ /* 0x000fce000000000e */
.L_x_4:
[----:B------:R-:W-:Y:S05]  /*0930*/  @!P0 BRA `(.L_x_3) ;  /* 0x0000000000d08947 */ /* 0x000fea0003800000 */
[----:B------:R-:W-:Y:S02]  /*0940*/  IADD3 R2, PT, PT, R18, -0x1, RZ ;  /* 0xffffffff12027810 */ /* 0x000fe40007ffe0ff */
[----:B------:R-:W-:Y:S02]  /*0950*/  ISETP.NE.AND P0, PT, R9, RZ, PT ;  /* 0x000000ff0900720c */ /* 0x000fe40003f05270 */
[----:B------:R-:W-:-:S13]  /*0960*/  ISETP.GE.U32.AND P1, PT, R2, 0x3, PT ;  /* 0x000000030200780c */ /* 0x000fda0003f26070 */
[----:B------:R-:W-:Y:S05]  /*0970*/  @!P1 BRA `(.L_x_5) ;  /* 0x0000000000609947 */ /* 0x000fea0003800000 */
[----:B------:R-:W1:Y:S01]  /*0980*/  LDC.64 R4, c[0x0][0x388] ;  /* 0x0000e200ff047b82 */ /* 0x000e620000000a00 */
[C---:B------:R-:W-:Y:S01]  /*0990*/  VIADD R19, R16.reuse, UR10 ;  /* 0x0000000a10137c36 */ /* 0x040fe20008000000 */
[----:B------:R-:W-:Y:S02]  /*09a0*/  IADD3 R20, P1, PT, R16, UR10, RZ ;  /* 0x0000000a10147c10 */ /* 0x000fe4000ff3e0ff */
[----:B------:R-:W-:-:S04]  /*09b0*/  IADD3 R15, PT, PT, R11, R16, RZ ;  /* 0x000000100b0f7210 */ /* 0x000fc80007ffe0ff */
[----:B------:R-:W2:Y:S08]  /*09c0*/  LDC.64 R2, c[0x0][0x388] ;  /* 0x0000e200ff027b82 */ /* 0x000eb00000000a00 */
[----:B------:R-:W3:Y:S01]  /*09d0*/  LDC.64 R12, c[0x0][0x380] ;  /* 0x0000e000ff0c7b82 */ /* 0x000ee20000000a00 */
[----:B-1----:R-:W-:Y:S01]  /*09e0*/  IMAD.WIDE.U32 R4, R19, 0x4, R4 ;  /* 0x0000000413047825 */ /* 0x002fe200078e0004 */
[----:B------:R-:W-:-:S05]  /*09f0*/  IADD3.X R19, PT, PT, RZ, RZ, RZ, P1, !PT ;  /* 0x000000ffff137210 */ /* 0x000fca0000ffe4ff */
[----:B0-----:R-:W4:Y:S01]  /*0a00*/  LDG.E R4, desc[UR8][R4.64] ;  /* 0x0000000804047981 */ /* 0x001f22000c1e1900 */
[----:B--2---:R-:W-:-:S04]  /*0a10*/  LEA R2, P1, R20, R2, 0x2 ;  /* 0x0000000214027211 */ /* 0x004fc800078210ff */
[----:B------:R-:W-:Y:S01]  /*0a20*/  LEA.HI.X R3, R20, R3, R19, 0x2, P1 ;  /* 0x0000000314037211 */ /* 0x000fe200008f1413 */
[----:B---3--:R-:W-:-:S04]  /*0a30*/  IMAD.WIDE R12, R15, 0x4, R12 ;  /* 0x000000040f0c7825 */ /* 0x008fc800078e020c */
[----:B------:R-:W2:Y:S04]  /*0a40*/  LDG.E R19, desc[UR8][R2.64+0x4] ;  /* 0x0000040802137981 */ /* 0x000ea8000c1e1900 */
[----:B------:R-:W4:Y:S04]  /*0a50*/  LDG.E R15, desc[UR8][R12.64] ;  /* 0x000000080c0f7981 */ /* 0x000f28000c1e1900 */
[----:B------:R-:W2:Y:S04]  /*0a60*/  LDG.E R20, desc[UR8][R12.64+0x4] ;  /* 0x000004080c147981 */ /* 0x000ea8000c1e1900 */
[----:B------:R-:W3:Y:S04]  /*0a70*/  LDG.E R22, desc[UR8][R12.64+0x8] ;  /* 0x000008080c167981 */ /* 0x000ee8000c1e1900 */
[----:B------:R-:W3:Y:S04]  /*0a80*/  LDG.E R21, desc[UR8][R2.64+0x8] ;  /* 0x0000080802157981 */ /* 0x000ee8000c1e1900 */
[----:B------:R-:W5:Y:S04]  /*0a90*/  LDG.E R24, desc[UR8][R12.64+0xc] ;  /* 0x00000c080c187981 */ /* 0x000f68000c1e1900 */
[----:B------:R-:W5:Y:S01]  /*0aa0*/  LDG.E R23, desc[UR8][R2.64+0xc] ;  /* 0x00000c0802177981 */ /* 0x000f62000c1e1900 */
[----:B------:R-:W-:Y:S01]  /*0ab0*/  IADD3 R16, PT, PT, R16, 0x4, RZ ;  /* 0x0000000410107810 */ /* 0x000fe20007ffe0ff */
[----:B----4-:R-:W-:-:S04]  /*0ac0*/  FFMA R15, R15, R4, R14 ;  /* 0x000000040f0f7223 */ /* 0x010fc8000000000e */
[----:B--2---:R-:W-:-:S04]  /*0ad0*/  FFMA R15, R20, R19, R15 ;  /* 0x00000013140f7223 */ /* 0x004fc8000000000f */
[----:B---3--:R-:W-:-:S04]  /*0ae0*/  FFMA R15, R22, R21, R15 ;  /* 0x00000015160f7223 */ /* 0x008fc8000000000f */
[----:B-----5:R-:W-:-:S07]  /*0af0*/  FFMA R14, R24, R23, R15 ;  /* 0x00000017180e7223 */ /* 0x020fce000000000f */
.L_x_5:
[----:B------:R-:W-:Y:S05]  /*0b00*/  @!P0 BRA `(.L_x_3) ;  /* 0x00000000005c8947 */ /* 0x000fea0003800000 */
[----:B------:R-:W1:Y:S01]  /*0b10*/  LDC.64 R4, c[0x0][0x388] ;  /* 0x0000e200ff047b82 */ /* 0x000e620000000a00 */
[----:B------:R-:W-:Y:S01]  /*0b20*/  VIADD R13, R16, UR10 ;  /* 0x0000000a100d7c36 */ /* 0x000fe20008000000 */
[----:B------:R-:W-:-:S06]  /*0b30*/  IADD3 R11, PT, PT, R11, R16, RZ ;  /* 0x000000100b0b7210 */ /* 0x000fcc0007ffe0ff */
[----:B------:R-:W2:Y:S01]  /*0b40*/  LDC.64 R2, c[0x0][0x380] ;  /* 0x0000e000ff027b82 */ /* 0x000ea20000000a00 */
[----:B-1----:R-:W-:-:S06]  /*0b50*/  IMAD.WIDE.U32 R4, R13, 0x4, R4 ;  /* 0x000000040d047825 */ /* 0x002fcc00078e0004 */
[----:B0-----:R-:W3:Y:S01]  /*0b60*/  LDG.E R4, desc[UR8][R4.64] ;  /* 0x0000000804047981 */ /* 0x001ee2000c1e1900 */
[----:B--2---:R-:W-:-:S05]  /*0b70*/  IMAD.WIDE R2, R11, 0x4, R2 ;  /* 0x000000040b027825 */ /* 0x004fca00078e0202 */
[----:B------:R-:W3:Y:S01]  /*0b80*/  LDG.E R11, desc[UR8][R2.64] ;  /* 0x00000008020b7981 */ /* 0x000ee2000c1e1900 */
[----:B------:R-:W-:Y:S01]  /*0b90*/  ISETP.NE.AND P0, PT, R9, 0x1, PT ;  /* 0x000000010900780c */ /* 0x000fe20003f05270 */
[----:B---3--:R-:W-:-:S12]  /*0ba0*/  FFMA R14, R11, R4, R14 ;  /* 0x000000040b0e7223 */ /* 0x008fd8000000000e */
[----:B------:R-:W-:Y:S05]  /*0bb0*/  @!P0 BRA `(.L_x_3) ;  /* 0x0000000000308947 */ /* 0x000fea0003800000 */
[----:B------:R-:W0:Y:S01]  /*0bc0*/  LDC.64 R4, c[0x0][0x388] ;  /* 0x0000e200ff047b82 */ /* 0x000e220000000a00 */
[----:B------:R-:W-:Y:S02]  /*0bd0*/  IADD3 R11, P1, PT, R16, UR10, RZ ;  /* 0x0000000a100b7c10 */ /* 0x000fe4000ff3e0ff */
[----:B------:R-:W-:Y:S02]  /*0be0*/  ISETP.NE.AND P0, PT, R9, 0x2, PT ;  /* 0x000000020900780c */ /* 0x000fe40003f05270 */
[----:B------:R-:W-:-:S11]  /*0bf0*/  IADD3.X R12, PT, PT, RZ, RZ, RZ, P1, !PT ;  /* 0x000000ffff0c7210 */ /* 0x000fd60000ffe4ff */
[----:B------:R-:W2:Y:S01]  /*0c00*/  @P0 LDG.E R13, desc[UR8][R2.64+0x8] ;  /* 0x00000808020d0981 */ /* 0x000ea2000c1e1900 */
[----:B0-----:R-:W-:-:S04]  /*0c10*/  LEA R4, P1, R11, R4, 0x2 ;  /* 0x000000040b047211 */ /* 0x001fc800078210ff */
[----:B------:R-:W-:Y:S02]  /*0c20*/  LEA.HI.X R5, R11, R5, R12, 0x2, P1 ;  /* 0x000000050b057211 */ /* 0x000fe400008f140c */
[----:B------:R-:W3:Y:S04]  /*0c30*/  LDG.E R11, desc[UR8][R2.64+0x4] ;  /* 0x00000408020b7981 */ /* 0x000ee8000c1e1900 */
[----:B------:R-:W3:Y:S04]  /*0c40*/  LDG.E R12, desc[UR8][R4.64+0x4] ;  /* 0x00000408040c7981 */ /* 0x000ee8000c1e1900 */
[----:B------:R-:W2:Y:S01]  /*0c50*/  @P0 LDG.E R15, desc[UR8][R4.64+0x8] ;  /* 0x00000808040f0981 */ /* 0x000ea2000c1e1900 */
[----:B---3--:R-:W-:-:S04]  /*0c60*/  FFMA R14, R11, R12, R14 ;  /* 0x0000000c0b0e7223 */ /* 0x008fc8000000000e */
[----:B--2---:R-:W-:-:S07]  /*0c70*/  @P0 FFMA R14, R13, R15, R14 ;  /* 0x0000000f0d0e0223 */ /* 0x004fce000000000e */
.L_x_3:
[----:B------:R-:W-:Y:S05]  /*0c80*/  BRA.U UP0, `(.L_x_6) ;  /* 0xfffffff5004c7547 */ /* 0x000fea000b83ffff */
.L_x_0:
[----:B------:R-:W1:Y:S01]  /*0c90*/  LDC.64 R2, c[0x0][0x390] ;  /* 0x0000e400ff027b82 */ /* 0x000e620000000a00 */
[----:B------:R-:W-:-:S05]  /*0ca0*/  IMAD R7, R0, R7, R0 ;  /* 0x0000000700077224 */ /* 0x000fca00078e0200 */
[----:B------:R-:W-:-:S05]  /*0cb0*/  IADD3 R7, PT, PT, R6, R7, RZ ;  /* 0x0000000706077210 */ /* 0x000fca0007ffe0ff */
[----:B-1----:R-:W-:-:S05]  /*0cc0*/  IMAD.WIDE R2, R7, 0x4, R2 ;  /* 0x0000000407027825 */ /* 0x002fca00078e0202 */
[----:B0-----:R-:W-:Y:S01]  /*0cd0*/  STG.E desc[UR8][R2.64], R14 ;  /* 0x0000000e02007986 */ /* 0x001fe2000c101908 */
[----:B------:R-:W-:Y:S05]  /*0ce0*/  EXIT ;  /* 0x000000000000794d */ /* 0x000fea0003800000 */
.L_x_7:
[----:B------:R-:W-:-:S00]  /*0cf0*/  BRA `(.L_x_7) ;  /* 0xfffffffc00fc7947 */ /* 0x000fc0000383ffff */
[----:B------:R-:W-:-:S00]  /*0d00*/  NOP ;  /* 0x0000000000007918 */ /* 0x000fc00000000000 */
[----:B------:R-:W-:-:S00]  /*0d10*/  NOP ;  /* 0x0000000000007918 */ /* 0x000fc00000000000 */
[----:B------:R-:W-:-:S00]  /*0d20*/  NOP ;  /* 0x0000000000007918 */ /* 0x000fc00000000000 */
[----:B------:R-:W-:-:S00]  /*0d30*/  NOP ;  /* 0x0000000000007918 */ /* 0x000fc00000000000 */
[----:B------:R-:W-:-:S00]  /*0d40*/  NOP ;  /* 0x0000000000007918 */ /* 0x000fc00000000000 */
[----:B------:R-:W-:-:S00]  /*0d50*/  NOP ;  /* 0x0000000000007918 */ /* 0x000fc00000000000 */
[----:B------:R-:W-:-:S00]  /*0d60*/  NOP ;  /* 0x0000000000007918 */ /* 0x000fc00000000000 */
[----:B------:R-:W-:-:S00]  /*0d70*/  NOP ;  /* 0x0000000000007918 */ /* 0x000fc00000000000 */
.L_x_8:


//--------------------- .nv.shared.reserved.0     --------------------------
	.section	.nv.shared.reserved.0,"aw",@nobits
	.weak		__nv_reservedSMEM_offset_0_alias
	.size		__nv_reservedSMEM_offset_0_alias, 0, 64
	.other		__nv_reservedSMEM_offset_0_alias,@"STO_CUDA_RESERVED_SHARED STV_DEFAULT"
__nv_reservedSMEM_offset_0_alias:
	.zero		0
	.zero		64


//--------------------- .nv.constant0._Z13conv2d_kernelPKfS0_Pfiiii --------------------------
	.section	.nv.constant0._Z13conv2d_kernelPKfS0_Pfiiii,"a",@progbits
	.sectionflags	@""
	.align	4
.nv.constant0._Z13conv2d_kernelPKfS0_Pfiiii:
	.zero		936


//--------------------- SYMBOLS --------------------------

	.type		.nv.reservedSmem.offset0,@object
	.size		.nv.reservedSmem.offset0,0x4
